//
// Generated by NVIDIA NVVM Compiler
//
// Compiler Build ID: CL-36424714
// Cuda compilation tools, release 13.0, V13.0.88
// Based on NVVM 20.0.0
//

.version 9.0
.target sm_100
.address_size 64

	// .globl	_Z25scan_double_buffer_kernelPfS_S_i
// _ZZ25scan_double_buffer_kernelPfS_S_iE9buffer1_s has been demoted
// _ZZ25scan_double_buffer_kernelPfS_S_iE9buffer2_s has been demoted

.visible .entry _Z25scan_double_buffer_kernelPfS_S_i(
	.param .u64 .ptr .align 1 _Z25scan_double_buffer_kernelPfS_S_i_param_0,
	.param .u64 .ptr .align 1 _Z25scan_double_buffer_kernelPfS_S_i_param_1,
	.param .u64 .ptr .align 1 _Z25scan_double_buffer_kernelPfS_S_i_param_2,
	.param .u32 _Z25scan_double_buffer_kernelPfS_S_i_param_3
)
{
	.reg .pred 	%p<12>;
	.reg .b32 	%r<11>;
	.reg .b32 	%f<64>;
	.reg .b64 	%rd<13>;
	// demoted variable
	.shared .align 4 .b8 _ZZ25scan_double_buffer_kernelPfS_S_iE9buffer1_s[4096];
	// demoted variable
	.shared .align 4 .b8 _ZZ25scan_double_buffer_kernelPfS_S_iE9buffer2_s[4096];
	ld.param.u64 	%rd3, [_Z25scan_double_buffer_kernelPfS_S_i_param_0];
	ld.param.u64 	%rd1, [_Z25scan_double_buffer_kernelPfS_S_i_param_1];
	ld.param.u64 	%rd2, [_Z25scan_double_buffer_kernelPfS_S_i_param_2];
	cvta.to.global.u64 	%rd4, %rd3;
	mov.u32 	%r1, %ctaid.x;
	mov.u32 	%r6, %ntid.x;
	mov.u32 	%r2, %tid.x;
	mad.lo.s32 	%r3, %r1, %r6, %r2;
	mul.wide.u32 	%rd5, %r3, 4;
	add.s64 	%rd6, %rd4, %rd5;
	ld.global.f32 	%f31, [%rd6];
	shl.b32 	%r7, %r2, 2;
	mov.u32 	%r8, _ZZ25scan_double_buffer_kernelPfS_S_iE9buffer1_s;
	add.s32 	%r4, %r8, %r7;
	st.shared.f32 	[%r4], %f31;
	bar.sync 	0;
	setp.eq.s32 	%p1, %r2, 0;
	@%p1 bra 	$L__BB0_2;
	ld.shared.f32 	%f32, [%r4];
	ld.shared.f32 	%f33, [%r4+-4];
	add.f32 	%f54, %f32, %f33;
	bra.uni 	$L__BB0_3;
$L__BB0_2:
	ld.shared.f32 	%f54, [_ZZ25scan_double_buffer_kernelPfS_S_iE9buffer1_s];
$L__BB0_3:
	mov.u32 	%r10, _ZZ25scan_double_buffer_kernelPfS_S_iE9buffer2_s;
	add.s32 	%r5, %r10, %r7;
	st.shared.f32 	[%r5], %f54;
	bar.sync 	0;
	setp.lt.u32 	%p2, %r2, 2;
	@%p2 bra 	$L__BB0_5;
	ld.shared.f32 	%f34, [%r5];
	ld.shared.f32 	%f35, [%r5+-8];
	add.f32 	%f55, %f34, %f35;
	bra.uni 	$L__BB0_6;
$L__BB0_5:
	ld.shared.f32 	%f55, [%r5];
$L__BB0_6:
	st.shared.f32 	[%r4], %f55;
	bar.sync 	0;
	setp.lt.u32 	%p3, %r2, 4;
	@%p3 bra 	$L__BB0_8;
	ld.shared.f32 	%f36, [%r4];
	ld.shared.f32 	%f37, [%r4+-16];
	add.f32 	%f56, %f36, %f37;
	bra.uni 	$L__BB0_9;
$L__BB0_8:
	ld.shared.f32 	%f56, [%r4];
$L__BB0_9:
	st.shared.f32 	[%r5], %f56;
	bar.sync 	0;
	setp.lt.u32 	%p4, %r2, 8;
	@%p4 bra 	$L__BB0_11;
	ld.shared.f32 	%f38, [%r5];
	ld.shared.f32 	%f39, [%r5+-32];
	add.f32 	%f57, %f38, %f39;
	bra.uni 	$L__BB0_12;
$L__BB0_11:
	ld.shared.f32 	%f57, [%r5];
$L__BB0_12:
	st.shared.f32 	[%r4], %f57;
	bar.sync 	0;
	setp.lt.u32 	%p5, %r2, 16;
	@%p5 bra 	$L__BB0_14;
	ld.shared.f32 	%f40, [%r4];
	ld.shared.f32 	%f41, [%r4+-64];
	add.f32 	%f58, %f40, %f41;
	bra.uni 	$L__BB0_15;
$L__BB0_14:
	ld.shared.f32 	%f58, [%r4];
$L__BB0_15:
	st.shared.f32 	[%r5], %f58;
	bar.sync 	0;
	setp.lt.u32 	%p6, %r2, 32;
	@%p6 bra 	$L__BB0_17;
	ld.shared.f32 	%f42, [%r5];
	ld.shared.f32 	%f43, [%r5+-128];
	add.f32 	%f59, %f42, %f43;
	bra.uni 	$L__BB0_18;
$L__BB0_17:
	ld.shared.f32 	%f59, [%r5];
$L__BB0_18:
	st.shared.f32 	[%r4], %f59;
	bar.sync 	0;
	setp.lt.u32 	%p7, %r2, 64;
	@%p7 bra 	$L__BB0_20;
	ld.shared.f32 	%f44, [%r4];
	ld.shared.f32 	%f45, [%r4+-256];
	add.f32 	%f60, %f44, %f45;
	bra.uni 	$L__BB0_21;
$L__BB0_20:
	ld.shared.f32 	%f60, [%r4];
$L__BB0_21:
	st.shared.f32 	[%r5], %f60;
	bar.sync 	0;
	setp.lt.u32 	%p8, %r2, 128;
	@%p8 bra 	$L__BB0_23;
	ld.shared.f32 	%f46, [%r5];
	ld.shared.f32 	%f47, [%r5+-512];
	add.f32 	%f61, %f46, %f47;
	bra.uni 	$L__BB0_24;
$L__BB0_23:
	ld.shared.f32 	%f61, [%r5];
$L__BB0_24:
	st.shared.f32 	[%r4], %f61;
	bar.sync 	0;
	setp.lt.u32 	%p9, %r2, 256;
	@%p9 bra 	$L__BB0_26;
	ld.shared.f32 	%f48, [%r4];
	ld.shared.f32 	%f49, [%r4+-1024];
	add.f32 	%f62, %f48, %f49;
	bra.uni 	$L__BB0_27;
$L__BB0_26:
	ld.shared.f32 	%f62, [%r4];
$L__BB0_27:
	st.shared.f32 	[%r5], %f62;
	bar.sync 	0;
	setp.lt.u32 	%p10, %r2, 512;
	@%p10 bra 	$L__BB0_29;
	ld.shared.f32 	%f50, [%r5];
	ld.shared.f32 	%f51, [%r5+-2048];
	add.f32 	%f63, %f50, %f51;
	bra.uni 	$L__BB0_30;
$L__BB0_29:
	ld.shared.f32 	%f63, [%r5];
$L__BB0_30:
	st.shared.f32 	[%r4], %f63;
	bar.sync 	0;
	setp.ne.s32 	%p11, %r2, 1023;
	@%p11 bra 	$L__BB0_32;
	ld.shared.f32 	%f52, [_ZZ25scan_double_buffer_kernelPfS_S_iE9buffer1_s+4092];
	cvta.to.global.u64 	%rd7, %rd2;
	mul.wide.u32 	%rd8, %r1, 4;
	add.s64 	%rd9, %rd7, %rd8;
	st.global.f32 	[%rd9], %f52;
$L__BB0_32:
	cvta.to.global.u64 	%rd10, %rd1;
	ld.shared.f32 	%f53, [%r4];
	add.s64 	%rd12, %rd10, %rd5;
	st.global.f32 	[%rd12], %f53;
	ret;

}


// ===== COMPILED SASS (sm_100) =====

	.target	sm_100

	.elftype	@"ET_EXEC"


//--------------------- .note.nv.tkinfo           --------------------------
	.section	.note.nv.tkinfo,"",@"SHT_NOTE"
	.sectionflags	@"SHF_NOTE_NV_TKINFO"
	.tkinfo
        /*0018*/ 	.word	0x00000002
        /*0030*/ 	.string	""
        /*0030*/ 	.string	"ptxas"
        /*0030*/ 	.string	"Cuda compilation tools, release 13.0, V13.0.88"
        /*0030*/ 	.string	"Build cuda_13.0.r13.0/compiler.36424714_0"
        /*0030*/ 	.string	"-arch sm_100 -m 64 "



//--------------------- .note.nv.cuinfo           --------------------------
	.section	.note.nv.cuinfo,"",@"SHT_NOTE"
	.sectionflags	@"SHF_NOTE_NV_CUINFO"
        /*0018*/ 	.short	0x0002
        /*001a*/ 	.short	0x0064
        /*001c*/ 	.short	0x0082
	.zero		2


//--------------------- .nv.info                  --------------------------
	.section	.nv.info,"",@"SHT_CUDA_INFO"
	.align	4


	//----- nvinfo : EIATTR_REGCOUNT
	.align		4
        /*0000*/ 	.byte	0x04, 0x2f
        /*0002*/ 	.short	(.L_1 - .L_0)
	.align		4
.L_0:
        /*0004*/ 	.word	index@(_Z25scan_double_buffer_kernelPfS_S_i)
        /*0008*/ 	.word	0x00000012


	//----- nvinfo : EIATTR_FRAME_SIZE
	.align		4
.L_1:
        /*000c*/ 	.byte	0x04, 0x11
        /*000e*/ 	.short	(.L_3 - .L_2)
	.align		4
.L_2:
        /*0010*/ 	.word	index@(_Z25scan_double_buffer_kernelPfS_S_i)
        /*0014*/ 	.word	0x00000000


	//----- nvinfo : EIATTR_MIN_STACK_SIZE
	.align		4
.L_3:
        /*0018*/ 	.byte	0x04, 0x12
        /*001a*/ 	.short	(.L_5 - .L_4)
	.align		4
.L_4:
        /*001c*/ 	.word	index@(_Z25scan_double_buffer_kernelPfS_S_i)
        /*0020*/ 	.word	0x00000000
.L_5:


//--------------------- .nv.compat                --------------------------
	.section	.nv.compat,"",@"SHT_CUDA_COMPAT_INFO"
	.align	4
        /*0000*/ 	.byte	0x02, 0x09, 0x00, 0x00, 0x02, 0x02, 0x01, 0x00, 0x02, 0x05, 0x05, 0x00, 0x03, 0x07, 0x01, 0x01
        /*0010*/ 	.byte	0x02, 0x03, 0x00, 0x00, 0x02, 0x06, 0x01, 0x00, 0x04, 0x0b, 0x08, 0x00, 0x09, 0x00, 0x00, 0x00
        /*0020*/ 	.byte	0x00, 0x00, 0x00, 0x00


//--------------------- .nv.info._Z25scan_double_buffer_kernelPfS_S_i --------------------------
	.section	.nv.info._Z25scan_double_buffer_kernelPfS_S_i,"",@"SHT_CUDA_INFO"
	.sectionflags	@""
	.align	4


	//----- nvinfo : EIATTR_CUDA_API_VERSION
	.align		4
        /*0000*/ 	.byte	0x04, 0x37
        /*0002*/ 	.short	(.L_7 - .L_6)
.L_6:
        /*0004*/ 	.word	0x00000082


	//----- nvinfo : EIATTR_KPARAM_INFO
	.align		4
.L_7:
        /*0008*/ 	.byte	0x04, 0x17
        /*000a*/ 	.short	(.L_9 - .L_8)
.L_8:
        /*000c*/ 	.word	0x00000000
        /*0010*/ 	.short	0x0003
        /*0012*/ 	.short	0x0018
        /*0014*/ 	.byte	0x00, 0xf0, 0x11, 0x00


	//----- nvinfo : EIATTR_KPARAM_INFO
	.align		4
.L_9:
        /*0018*/ 	.byte	0x04, 0x17
        /*001a*/ 	.short	(.L_11 - .L_10)
.L_10:
        /*001c*/ 	.word	0x00000000
        /*0020*/ 	.short	0x0002
        /*0022*/ 	.short	0x0010
        /*0024*/ 	.byte	0x00, 0xf5, 0x21, 0x00


	//----- nvinfo : EIATTR_KPARAM_INFO
	.align		4
.L_11:
        /*0028*/ 	.byte	0x04, 0x17
        /*002a*/ 	.short	(.L_13 - .L_12)
.L_12:
        /*002c*/ 	.word	0x00000000
        /*0030*/ 	.short	0x0001
        /*0032*/ 	.short	0x0008
        /*0034*/ 	.byte	0x00, 0xf5, 0x21, 0x00


	//----- nvinfo : EIATTR_KPARAM_INFO
	.align		4
.L_13:
        /*0038*/ 	.byte	0x04, 0x17
        /*003a*/ 	.short	(.L_15 - .L_14)
.L_14:
        /*003c*/ 	.word	0x00000000
        /*0040*/ 	.short	0x0000
        /*0042*/ 	.short	0x0000
        /*0044*/ 	.byte	0x00, 0xf5, 0x21, 0x00


	//----- nvinfo : EIATTR_SPARSE_MMA_MASK
	.align		4
.L_15:
        /*0048*/ 	.byte	0x03, 0x50
        /*004a*/ 	.short	0x0000


	//----- nvinfo : EIATTR_MAXREG_COUNT
	.align		4
        /*004c*/ 	.byte	0x03, 0x1b
        /*004e*/ 	.short	0x00ff


	//----- nvinfo : EIATTR_NUM_BARRIERS
	.align		4
        /*0050*/ 	.byte	0x02, 0x4c
        /*0052*/ 	.byte	0x01
	.zero		1


	//----- nvinfo : EIATTR_MERCURY_ISA_VERSION
	.align		4
        /*0054*/ 	.byte	0x03, 0x5f
        /*0056*/ 	.short	0x0101


	//----- nvinfo : EIATTR_VRC_CTA_INIT_COUNT
	.align		4
        /*0058*/ 	.byte	0x02, 0x4a
	.zero		1
	.zero		1


	//----- nvinfo : EIATTR_EXIT_INSTR_OFFSETS
	.align		4
        /*005c*/ 	.byte	0x04, 0x1c
        /*005e*/ 	.short	(.L_17 - .L_16)


	//   ....[0]....
.L_16:
        /*0060*/ 	.word	0x00000610


	//----- nvinfo : EIATTR_CBANK_PARAM_SIZE
	.align		4
.L_17:
        /*0064*/ 	.byte	0x03, 0x19
        /*0066*/ 	.short	0x001c


	//----- nvinfo : EIATTR_PARAM_CBANK
	.align		4
        /*0068*/ 	.byte	0x04, 0x0a
        /*006a*/ 	.short	(.L_19 - .L_18)
	.align		4
.L_18:
        /*006c*/ 	.word	index@(.nv.constant0._Z25scan_double_buffer_kernelPfS_S_i)
        /*0070*/ 	.short	0x0380
        /*0072*/ 	.short	0x001c


	//----- nvinfo : EIATTR_SW_WAR
	.align		4
.L_19:
        /*0074*/ 	.byte	0x04, 0x36
        /*0076*/ 	.short	(.L_21 - .L_20)
.L_20:
        /*0078*/ 	.word	0x00000008
.L_21:


//--------------------- .nv.callgraph             --------------------------
	.section	.nv.callgraph,"",@"SHT_CUDA_CALLGRAPH"
	.align	4
	.sectionentsize	8
	.align		4
        /*0000*/ 	.word	0x00000000
	.align		4
        /*0004*/ 	.word	0xffffffff
	.align		4
        /*0008*/ 	.word	0x00000000
	.align		4
        /*000c*/ 	.word	0xfffffffe
	.align		4
        /*0010*/ 	.word	0x00000000
	.align		4
        /*0014*/ 	.word	0xfffffffd
	.align		4
        /*0018*/ 	.word	0x00000000
	.align		4
        /*001c*/ 	.word	0xfffffffc


//--------------------- .text._Z25scan_double_buffer_kernelPfS_S_i --------------------------
	.section	.text._Z25scan_double_buffer_kernelPfS_S_i,"ax",@progbits
	.align	128
        .global         _Z25scan_double_buffer_kernelPfS_S_i
        .type           _Z25scan_double_buffer_kernelPfS_S_i,@function
        .size           _Z25scan_double_buffer_kernelPfS_S_i,(.L_x_1 - _Z25scan_double_buffer_kernelPfS_S_i)
        .other          _Z25scan_double_buffer_kernelPfS_S_i,@"STO_CUDA_ENTRY STV_DEFAULT"
_Z25scan_double_buffer_kernelPfS_S_i:
.text._Z25scan_double_buffer_kernelPfS_S_i:
[----:B------:R-:W-:Y:S01]  /*0000*/  LDC R1, c[0x0][0x37c] ;  /* 0x0000df00ff017b82 */ /* 0x000fe20000000800 */
[----:B------:R-:W0:Y:S07]  /*0010*/  S2R R2, SR_CTAID.X ;  /* 0x0000000000027919 */ /* 0x000e2e0000002500 */
[----:B------:R-:W1:Y:S01]  /*0020*/  LDC.64 R6, c[0x0][0x380] ;  /* 0x0000e000ff067b82 */ /* 0x000e620000000a00 */
[----:B------:R-:W0:Y:S01]  /*0030*/  LDCU UR4, c[0x0][0x360] ;  /* 0x00006c00ff0477ac */ /* 0x000e220008000800 */
[----:B------:R-:W0:Y:S01]  /*0040*/  S2R R3, SR_TID.X ;  /* 0x0000000000037919 */ /* 0x000e220000002100 */
[----:B------:R-:W2:Y:S01]  /*0050*/  LDCU.64 UR8, c[0x0][0x358] ;  /* 0x00006b00ff0877ac */ /* 0x000ea20008000a00 */
[----:B0-----:R-:W-:-:S04]  /*0060*/  IMAD R0, R2, UR4, R3 ;  /* 0x0000000402007c24 */ /* 0x001fc8000f8e0203 */
[----:B-1----:R-:W-:-:S06]  /*0070*/  IMAD.WIDE.U32 R6, R0, 0x4, R6 ;  /* 0x0000000400067825 */ /* 0x002fcc00078e0006 */
[----:B--2---:R-:W2:Y:S01]  /*0080*/  LDG.E R7, desc[UR8][R6.64] ;  /* 0x0000000806077981 */ /* 0x004ea2000c1e1900 */
[----:B------:R-:W0:Y:S01]  /*0090*/  S2UR UR5, SR_CgaCtaId ;  /* 0x00000000000579c3 */ /* 0x000e220000008800 */
[----:B------:R-:W-:Y:S01]  /*00a0*/  UMOV UR4, 0x400 ;  /* 0x0000040000047882 */ /* 0x000fe20000000000 */
[----:B------:R-:W-:Y:S01]  /*00b0*/  ISETP.NE.AND P0, PT, R3, RZ, PT ;  /* 0x000000ff0300720c */ /* 0x000fe20003f05270 */
[----:B0-----:R-:W-:Y:S02]  /*00c0*/  ULEA UR6, UR5, UR4, 0x18 ;  /* 0x0000000405067291 */ /* 0x001fe4000f8ec0ff */
[----:B------:R-:W-:-:S04]  /*00d0*/  UIADD3 UR4, UPT, UPT, UR4, 0x1000, URZ ;  /* 0x0000100004047890 */ /* 0x000fc8000fffe0ff */
[----:B------:R-:W-:Y:S01]  /*00e0*/  LEA R4, R3, UR6, 0x2 ;  /* 0x0000000603047c11 */ /* 0x000fe2000f8e10ff */
[----:B------:R-:W-:-:S04]  /*00f0*/  ULEA UR4, UR5, UR4, 0x18 ;  /* 0x0000000405047291 */ /* 0x000fc8000f8ec0ff */
[----:B--2---:R-:W-:Y:S01]  /*0100*/  STS [R4], R7 ;  /* 0x0000000704007388 */ /* 0x004fe20000000800 */
[----:B------:R-:W-:Y:S06]  /*0110*/  BAR.SYNC.DEFER_BLOCKING 0x0 ;  /* 0x0000000000007b1d */ /* 0x000fec0000010000 */
[----:B------:R-:W-:Y:S04]  /*0120*/  @P0 LDS R5, [R4] ;  /* 0x0000000004050984 */ /* 0x000fe80000000800 */
[----:B------:R-:W0:Y:S02]  /*0130*/  @P0 LDS R8, [R4+-0x4] ;  /* 0xfffffc0004080984 */ /* 0x000e240000000800 */
[----:B0-----:R-:W-:Y:S01]  /*0140*/  @P0 FADD R8, R5, R8 ;  /* 0x0000000805080221 */ /* 0x001fe20000000000 */
[----:B------:R-:W-:-:S05]  /*0150*/  LEA R5, R3, UR4, 0x2 ;  /* 0x0000000403057c11 */ /* 0x000fca000f8e10ff */
[----:B------:R-:W0:Y:S01]  /*0160*/  @!P0 LDS R8, [UR6] ;  /* 0x00000006ff088984 */ /* 0x000e220008000800 */
[----:B------:R-:W-:-:S03]  /*0170*/  ISETP.GE.U32.AND P0, PT, R3, 0x2, PT ;  /* 0x000000020300780c */ /* 0x000fc60003f06070 */
[----:B0-----:R-:W-:Y:S01]  /*0180*/  STS [R5], R8 ;  /* 0x0000000805007388 */ /* 0x001fe20000000800 */
[----:B------:R-:W-:Y:S09]  /*0190*/  BAR.SYNC.DEFER_BLOCKING 0x0 ;  /* 0x0000000000007b1d */ /* 0x000ff20000010000 */
[----:B------:R-:W-:Y:S04]  /*01a0*/  @P0 LDS R6, [R5] ;  /* 0x0000000005060984 */ /* 0x000fe80000000800 */
[----:B------:R-:W0:Y:S02]  /*01b0*/  @P0 LDS R7, [R5+-0x8] ;  /* 0xfffff80005070984 */ /* 0x000e240000000800 */
[----:B0-----:R-:W-:-:S06]  /*01c0*/  @P0 FADD R7, R6, R7 ;  /* 0x0000000706070221 */ /* 0x001fcc0000000000 */
[----:B------:R-:W0:Y:S01]  /*01d0*/  @!P0 LDS R7, [R5] ;  /* 0x0000000005078984 */ /* 0x000e220000000800 */
        /* <DEDUP_REMOVED lines=50> */
[----:B0-----:R0:W-:Y:S01]  /*0500*/  STS [R5], R8 ;  /* 0x0000000805007388 */ /* 0x0011e20000000800 */
[----:B------:R-:W-:Y:S08]  /*0510*/  BAR.SYNC.DEFER_BLOCKING 0x0 ;  /* 0x0000000000007b1d */ /* 0x000ff00000010000 */
[----:B0-----:R-:W0:Y:S01]  /*0520*/  LDC.64 R8, c[0x0][0x388] ;  /* 0x0000e200ff087b82 */ /* 0x001e220000000a00 */
[----:B------:R-:W-:Y:S04]  /*0530*/  @P0 LDS R6, [R5] ;  /* 0x0000000005060984 */ /* 0x000fe80000000800 */
[----:B------:R-:W1:Y:S02]  /*0540*/  @P0 LDS R7, [R5+-0x800] ;  /* 0xfff8000005070984 */ /* 0x000e640000000800 */
[----:B-1----:R-:W-:-:S06]  /*0550*/  @P0 FADD R11, R6, R7 ;  /* 0x00000007060b0221 */ /* 0x002fcc0000000000 */
[----:B------:R-:W1:Y:S01]  /*0560*/  @!P0 LDS R11, [R5] ;  /* 0x00000000050b8984 */ /* 0x000e620000000800 */
[----:B------:R-:W-:-:S13]  /*0570*/  ISETP.NE.AND P0, PT, R3, 0x3ff, PT ;  /* 0x000003ff0300780c */ /* 0x000fda0003f05270 */
[----:B------:R-:W2:Y:S02]  /*0580*/  @!P0 LDC.64 R6, c[0x0][0x390] ;  /* 0x0000e400ff068b82 */ /* 0x000ea40000000a00 */
[----:B--2---:R-:W-:Y:S01]  /*0590*/  @!P0 IMAD.WIDE.U32 R2, R2, 0x4, R6 ;  /* 0x0000000402028825 */ /* 0x004fe200078e0006 */
[----:B-1----:R-:W-:Y:S03]  /*05a0*/  STS [R4], R11 ;  /* 0x0000000b04007388 */ /* 0x002fe60000000800 */
[----:B0-----:R-:W-:Y:S02]  /*05b0*/  IMAD.WIDE.U32 R6, R0, 0x4, R8 ;  /* 0x0000000400067825 */ /* 0x001fe400078e0008 */
[----:B------:R-:W-:Y:S06]  /*05c0*/  BAR.SYNC.DEFER_BLOCKING 0x0 ;  /* 0x0000000000007b1d */ /* 0x000fec0000010000 */
[----:B------:R-:W0:Y:S04]  /*05d0*/  @!P0 LDS R13, [UR6+0xffc] ;  /* 0x000ffc06ff0d8984 */ /* 0x000e280008000800 */
[----:B------:R-:W1:Y:S04]  /*05e0*/  LDS R15, [R4] ;  /* 0x00000000040f7984 */ /* 0x000e680000000800 */
[----:B0-----:R-:W-:Y:S04]  /*05f0*/  @!P0 STG.E desc[UR8][R2.64], R13 ;  /* 0x0000000d02008986 */ /* 0x001fe8000c101908 */
[----:B-1----:R-:W-:Y:S01]  /*0600*/  STG.E desc[UR8][R6.64], R15 ;  /* 0x0000000f06007986 */ /* 0x002fe2000c101908 */
[----:B------:R-:W-:Y:S05]  /*0610*/  EXIT ;  /* 0x000000000000794d */ /* 0x000fea0003800000 */
.L_x_0:
[----:B------:R-:W-:-:S00]  /*0620*/  BRA `(.L_x_0) ;  /* 0xfffffffc00fc7947 */ /* 0x000fc0000383ffff */
[----:B------:R-:W-:-:S00]  /*0630*/  NOP ;  /* 0x0000000000007918 */ /* 0x000fc00000000000 */
        /* <DEDUP_REMOVED lines=12> */
.L_x_1:


//--------------------- .nv.shared._Z25scan_double_buffer_kernelPfS_S_i --------------------------
	.section	.nv.shared._Z25scan_double_buffer_kernelPfS_S_i,"aw",@nobits
	.sectionflags	@""
	.align	4
.nv.shared._Z25scan_double_buffer_kernelPfS_S_i:
	.zero		9216


//--------------------- .nv.shared.reserved.0     --------------------------
	.section	.nv.shared.reserved.0,"aw",@nobits
	.weak		__nv_reservedSMEM_offset_0_alias
	.size		__nv_reservedSMEM_offset_0_alias, 0, 64
	.other		__nv_reservedSMEM_offset_0_alias,@"STO_CUDA_RESERVED_SHARED STV_DEFAULT"
__nv_reservedSMEM_offset_0_alias:
	.zero		0
	.zero		64


//--------------------- .nv.constant0._Z25scan_double_buffer_kernelPfS_S_i --------------------------
	.section	.nv.constant0._Z25scan_double_buffer_kernelPfS_S_i,"a",@progbits
	.sectionflags	@""
	.align	4
.nv.constant0._Z25scan_double_buffer_kernelPfS_S_i:
	.zero		924


//--------------------- SYMBOLS --------------------------

	.type		.nv.reservedSmem.offset0,@object
	.size		.nv.reservedSmem.offset0,0x4
	.type		.nv.reservedSmem.cap,@object
	.size		.nv.reservedSmem.cap,0x4
